//
// Generated by NVIDIA NVVM Compiler
//
// Compiler Build ID: CL-36424714
// Cuda compilation tools, release 13.0, V13.0.88
// Based on NVVM 20.0.0
//

.version 9.0
.target sm_100
.address_size 64

	// .globl	_Z8printArrPKii

.visible .entry _Z8printArrPKii(
	.param .u64 .ptr .align 1 _Z8printArrPKii_param_0,
	.param .u32 _Z8printArrPKii_param_1
)
{


	ret;

}


// ===== COMPILED SASS (sm_100) =====

	.target	sm_100

	.elftype	@"ET_EXEC"


//--------------------- .note.nv.tkinfo           --------------------------
	.section	.note.nv.tkinfo,"",@"SHT_NOTE"
	.sectionflags	@"SHF_NOTE_NV_TKINFO"
	.tkinfo
        /*0018*/ 	.word	0x00000002
        /*0030*/ 	.string	""
        /*0030*/ 	.string	"ptxas"
        /*0030*/ 	.string	"Cuda compilation tools, release 13.0, V13.0.88"
        /*0030*/ 	.string	"Build cuda_13.0.r13.0/compiler.36424714_0"
        /*0030*/ 	.string	"-arch sm_100 -m 64 "



//--------------------- .note.nv.cuinfo           --------------------------
	.section	.note.nv.cuinfo,"",@"SHT_NOTE"
	.sectionflags	@"SHF_NOTE_NV_CUINFO"
        /*0018*/ 	.short	0x0002
        /*001a*/ 	.short	0x0064
        /*001c*/ 	.short	0x0082
	.zero		2


//--------------------- .nv.info                  --------------------------
	.section	.nv.info,"",@"SHT_CUDA_INFO"
	.align	4


	//----- nvinfo : EIATTR_REGCOUNT
	.align		4
        /*0000*/ 	.byte	0x04, 0x2f
        /*0002*/ 	.short	(.L_1 - .L_0)
	.align		4
.L_0:
        /*0004*/ 	.word	index@(_Z8printArrPKii)
        /*0008*/ 	.word	0x00000004


	//----- nvinfo : EIATTR_FRAME_SIZE
	.align		4
.L_1:
        /*000c*/ 	.byte	0x04, 0x11
        /*000e*/ 	.short	(.L_3 - .L_2)
	.align		4
.L_2:
        /*0010*/ 	.word	index@(_Z8printArrPKii)
        /*0014*/ 	.word	0x00000000


	//----- nvinfo : EIATTR_MIN_STACK_SIZE
	.align		4
.L_3:
        /*0018*/ 	.byte	0x04, 0x12
        /*001a*/ 	.short	(.L_5 - .L_4)
	.align		4
.L_4:
        /*001c*/ 	.word	index@(_Z8printArrPKii)
        /*0020*/ 	.word	0x00000000
.L_5:


//--------------------- .nv.compat                --------------------------
	.section	.nv.compat,"",@"SHT_CUDA_COMPAT_INFO"
	.align	4
        /*0000*/ 	.byte	0x02, 0x09, 0x00, 0x00, 0x02, 0x02, 0x01, 0x00, 0x02, 0x05, 0x05, 0x00, 0x03, 0x07, 0x01, 0x01
        /*0010*/ 	.byte	0x02, 0x03, 0x00, 0x00, 0x02, 0x06, 0x01, 0x00, 0x04, 0x0b, 0x08, 0x00, 0x09, 0x00, 0x00, 0x00
        /*0020*/ 	.byte	0x00, 0x00, 0x00, 0x00


//--------------------- .nv.info._Z8printArrPKii  --------------------------
	.section	.nv.info._Z8printArrPKii,"",@"SHT_CUDA_INFO"
	.sectionflags	@""
	.align	4


	//----- nvinfo : EIATTR_CUDA_API_VERSION
	.align		4
        /*0000*/ 	.byte	0x04, 0x37
        /*0002*/ 	.short	(.L_7 - .L_6)
.L_6:
        /*0004*/ 	.word	0x00000082


	//----- nvinfo : EIATTR_KPARAM_INFO
	.align		4
.L_7:
        /*0008*/ 	.byte	0x04, 0x17
        /*000a*/ 	.short	(.L_9 - .L_8)
.L_8:
        /*000c*/ 	.word	0x00000000
        /*0010*/ 	.short	0x0001
        /*0012*/ 	.short	0x0008
        /*0014*/ 	.byte	0x00, 0xf0, 0x11, 0x00


	//----- nvinfo : EIATTR_KPARAM_INFO
	.align		4
.L_9:
        /*0018*/ 	.byte	0x04, 0x17
        /*001a*/ 	.short	(.L_11 - .L_10)
.L_10:
        /*001c*/ 	.word	0x00000000
        /*0020*/ 	.short	0x0000
        /*0022*/ 	.short	0x0000
        /*0024*/ 	.byte	0x00, 0xf5, 0x21, 0x00


	//----- nvinfo : EIATTR_SPARSE_MMA_MASK
	.align		4
.L_11:
        /*0028*/ 	.byte	0x03, 0x50
        /*002a*/ 	.short	0x0000


	//----- nvinfo : EIATTR_MAXREG_COUNT
	.align		4
        /*002c*/ 	.byte	0x03, 0x1b
        /*002e*/ 	.short	0x00ff


	//----- nvinfo : EIATTR_MERCURY_ISA_VERSION
	.align		4
        /*0030*/ 	.byte	0x03, 0x5f
        /*0032*/ 	.short	0x0101


	//----- nvinfo : EIATTR_VRC_CTA_INIT_COUNT
	.align		4
        /*0034*/ 	.byte	0x02, 0x4a
	.zero		1
	.zero		1


	//----- nvinfo : EIATTR_EXIT_INSTR_OFFSETS
	.align		4
        /*0038*/ 	.byte	0x04, 0x1c
        /*003a*/ 	.short	(.L_13 - .L_12)


	//   ....[0]....
.L_12:
        /*003c*/ 	.word	0x00000010


	//----- nvinfo : EIATTR_CBANK_PARAM_SIZE
	.align		4
.L_13:
        /*0040*/ 	.byte	0x03, 0x19
        /*0042*/ 	.short	0x000c


	//----- nvinfo : EIATTR_PARAM_CBANK
	.align		4
        /*0044*/ 	.byte	0x04, 0x0a
        /*0046*/ 	.short	(.L_15 - .L_14)
	.align		4
.L_14:
        /*0048*/ 	.word	index@(.nv.constant0._Z8printArrPKii)
        /*004c*/ 	.short	0x0380
        /*004e*/ 	.short	0x000c


	//----- nvinfo : EIATTR_SW_WAR
	.align		4
.L_15:
        /*0050*/ 	.byte	0x04, 0x36
        /*0052*/ 	.short	(.L_17 - .L_16)
.L_16:
        /*0054*/ 	.word	0x00000008
.L_17:


//--------------------- .nv.callgraph             --------------------------
	.section	.nv.callgraph,"",@"SHT_CUDA_CALLGRAPH"
	.align	4
	.sectionentsize	8
	.align		4
        /*0000*/ 	.word	0x00000000
	.align		4
        /*0004*/ 	.word	0xffffffff
	.align		4
        /*0008*/ 	.word	0x00000000
	.align		4
        /*000c*/ 	.word	0xfffffffe
	.align		4
        /*0010*/ 	.word	0x00000000
	.align		4
        /*0014*/ 	.word	0xfffffffd
	.align		4
        /*0018*/ 	.word	0x00000000
	.align		4
        /*001c*/ 	.word	0xfffffffc


//--------------------- .text._Z8printArrPKii     --------------------------
	.section	.text._Z8printArrPKii,"ax",@progbits
	.align	128
        .global         _Z8printArrPKii
        .type           _Z8printArrPKii,@function
        .size           _Z8printArrPKii,(.L_x_1 - _Z8printArrPKii)
        .other          _Z8printArrPKii,@"STO_CUDA_ENTRY STV_DEFAULT"
_Z8printArrPKii:
.text._Z8printArrPKii:
[----:B------:R-:W-:Y:S01]  /*0000*/  LDC R1, c[0x0][0x37c] ;  /* 0x0000df00ff017b82 */ /* 0x000fe20000000800 */
[----:B------:R-:W-:Y:S05]  /*0010*/  EXIT ;  /* 0x000000000000794d */ /* 0x000fea0003800000 */
.L_x_0:
[----:B------:R-:W-:-:S00]  /*0020*/  BRA `(.L_x_0) ;  /* 0xfffffffc00fc7947 */ /* 0x000fc0000383ffff */
[----:B------:R-:W-:-:S00]  /*0030*/  NOP ;  /* 0x0000000000007918 */ /* 0x000fc00000000000 */
        /* <DEDUP_REMOVED lines=12> */
.L_x_1:


//--------------------- .nv.shared.reserved.0     --------------------------
	.section	.nv.shared.reserved.0,"aw",@nobits
	.weak		__nv_reservedSMEM_offset_0_alias
	.size		__nv_reservedSMEM_offset_0_alias, 0, 64
	.other		__nv_reservedSMEM_offset_0_alias,@"STO_CUDA_RESERVED_SHARED STV_DEFAULT"
__nv_reservedSMEM_offset_0_alias:
	.zero		0
	.zero		64


//--------------------- .nv.constant0._Z8printArrPKii --------------------------
	.section	.nv.constant0._Z8printArrPKii,"a",@progbits
	.sectionflags	@""
	.align	4
.nv.constant0._Z8printArrPKii:
	.zero		908


//--------------------- SYMBOLS --------------------------

	.type		.nv.reservedSmem.offset0,@object
	.size		.nv.reservedSmem.offset0,0x4
